	.headerflags	@"EF_CUDA_TEXMODE_UNIFIED EF_CUDA_64BIT_ADDRESS EF_CUDA_ACCELERATORS EF_CUDA_SM90 EF_CUDA_VIRTUAL_SM(EF_CUDA_SM90)"
	.elftype	@"ET_EXEC"


//--------------------- .nv.info                  --------------------------
	.section	.nv.info,"",@"SHT_CUDA_INFO"
	.align	4


	//----- nvinfo : EIATTR_REGCOUNT
	.align		4
        /*0000*/ 	.byte	0x04, 0x2f
        /*0002*/ 	.short	(.L_1 - .L_0)
	.align		4
.L_0:
        /*0004*/ 	.word	index@(triton_poi_fused_cat_convolution_35)
        /*0008*/ 	.word	0x00000020


	//----- nvinfo : EIATTR_MIN_STACK_SIZE
	.align		4
.L_1:
        /*000c*/ 	.byte	0x04, 0x12
        /*000e*/ 	.short	(.L_3 - .L_2)
	.align		4
.L_2:
        /*0010*/ 	.word	index@(triton_poi_fused_cat_convolution_35)
        /*0014*/ 	.word	0x00000000


	//----- nvinfo : EIATTR_FRAME_SIZE
	.align		4
.L_3:
        /*0018*/ 	.byte	0x04, 0x11
        /*001a*/ 	.short	(.L_5 - .L_4)
	.align		4
.L_4:
        /*001c*/ 	.word	index@(triton_poi_fused_cat_convolution_35)
        /*0020*/ 	.word	0x00000000


	//----- nvinfo : EIATTR_MIN_STACK_SIZE
	.align		4
.L_5:
        /*0024*/ 	.byte	0x04, 0x12
        /*0026*/ 	.short	(.L_7 - .L_6)
	.align		4
.L_6:
        /*0028*/ 	.word	index@(triton_poi_fused_cat_convolution_35)
        /*002c*/ 	.word	0x00000000
.L_7:


//--------------------- .nv.info.triton_poi_fused_cat_convolution_35 --------------------------
	.section	.nv.info.triton_poi_fused_cat_convolution_35,"",@"SHT_CUDA_INFO"
	.sectionflags	@""
	.align	4


	//----- nvinfo : EIATTR_CUDA_API_VERSION
	.align		4
        /*0000*/ 	.byte	0x04, 0x37
        /*0002*/ 	.short	(.L_9 - .L_8)
.L_8:
        /*0004*/ 	.word	0x0000007c


	//----- nvinfo : EIATTR_KPARAM_INFO
	.align		4
.L_9:
        /*0008*/ 	.byte	0x04, 0x17
        /*000a*/ 	.short	(.L_11 - .L_10)
.L_10:
        /*000c*/ 	.word	0x00000000
        /*0010*/ 	.short	0x0004
        /*0012*/ 	.short	0x001c
        /*0014*/ 	.byte	0x00, 0xf0, 0x11, 0x00


	//----- nvinfo : EIATTR_KPARAM_INFO
	.align		4
.L_11:
        /*0018*/ 	.byte	0x04, 0x17
        /*001a*/ 	.short	(.L_13 - .L_12)
.L_12:
        /*001c*/ 	.word	0x00000000
        /*0020*/ 	.short	0x0003
        /*0022*/ 	.short	0x0018
        /*0024*/ 	.byte	0x00, 0xf0, 0x11, 0x00


	//----- nvinfo : EIATTR_KPARAM_INFO
	.align		4
.L_13:
        /*0028*/ 	.byte	0x04, 0x17
        /*002a*/ 	.short	(.L_15 - .L_14)
.L_14:
        /*002c*/ 	.word	0x00000000
        /*0030*/ 	.short	0x0002
        /*0032*/ 	.short	0x0010
        /*0034*/ 	.byte	0x00, 0xf4, 0x21, 0x00


	//----- nvinfo : EIATTR_KPARAM_INFO
	.align		4
.L_15:
        /*0038*/ 	.byte	0x04, 0x17
        /*003a*/ 	.short	(.L_17 - .L_16)
.L_16:
        /*003c*/ 	.word	0x00000000
        /*0040*/ 	.short	0x0001
        /*0042*/ 	.short	0x0008
        /*0044*/ 	.byte	0x00, 0xf4, 0x21, 0x00


	//----- nvinfo : EIATTR_KPARAM_INFO
	.align		4
.L_17:
        /*0048*/ 	.byte	0x04, 0x17
        /*004a*/ 	.short	(.L_19 - .L_18)
.L_18:
        /*004c*/ 	.word	0x00000000
        /*0050*/ 	.short	0x0000
        /*0052*/ 	.short	0x0000
        /*0054*/ 	.byte	0x00, 0xf4, 0x21, 0x00


	//----- nvinfo : EIATTR_SPARSE_MMA_MASK
	.align		4
.L_19:
        /*0058*/ 	.byte	0x03, 0x50
        /*005a*/ 	.short	0x0000


	//----- nvinfo : EIATTR_MAXREG_COUNT
	.align		4
        /*005c*/ 	.byte	0x03, 0x1b
        /*005e*/ 	.short	0x00ff


	//----- nvinfo : EIATTR_EXIT_INSTR_OFFSETS
	.align		4
        /*0060*/ 	.byte	0x04, 0x1c
        /*0062*/ 	.short	(.L_21 - .L_20)


	//   ....[0]....
.L_20:
        /*0064*/ 	.word	0x000005e0


	//   ....[1]....
        /*0068*/ 	.word	0x00000600


	//----- nvinfo : EIATTR_REQNTID
	.align		4
.L_21:
        /*006c*/ 	.byte	0x04, 0x10
        /*006e*/ 	.short	(.L_23 - .L_22)
.L_22:
        /*0070*/ 	.word	0x00000080
        /*0074*/ 	.word	0x00000001
        /*0078*/ 	.word	0x00000001


	//----- nvinfo : EIATTR_CBANK_PARAM_SIZE
	.align		4
.L_23:
        /*007c*/ 	.byte	0x03, 0x19
        /*007e*/ 	.short	0x0020


	//----- nvinfo : EIATTR_PARAM_CBANK
	.align		4
        /*0080*/ 	.byte	0x04, 0x0a
        /*0082*/ 	.short	(.L_25 - .L_24)
	.align		4
.L_24:
        /*0084*/ 	.word	index@(.nv.constant0.triton_poi_fused_cat_convolution_35)
        /*0088*/ 	.short	0x0210
        /*008a*/ 	.short	0x0020


	//----- nvinfo : EIATTR_SW_WAR
	.align		4
.L_25:
        /*008c*/ 	.byte	0x04, 0x36
        /*008e*/ 	.short	(.L_27 - .L_26)
.L_26:
        /*0090*/ 	.word	0x00000008
.L_27:


//--------------------- .nv.callgraph             --------------------------
	.section	.nv.callgraph,"",@"SHT_CUDA_CALLGRAPH"
	.align	4
	.sectionentsize	8
	.align		4
        /*0000*/ 	.word	0x00000000
	.align		4
        /*0004*/ 	.word	0xffffffff
	.align		4
        /*0008*/ 	.word	0x00000000
	.align		4
        /*000c*/ 	.word	0xfffffffe
	.align		4
        /*0010*/ 	.word	0x00000000
	.align		4
        /*0014*/ 	.word	0xfffffffd
	.align		4
        /*0018*/ 	.word	0x00000000
	.align		4
        /*001c*/ 	.word	0xfffffffc


//--------------------- .text.triton_poi_fused_cat_convolution_35 --------------------------
	.section	.text.triton_poi_fused_cat_convolution_35,"ax",@progbits
	.sectionflags	@"SHF_BARRIERS=1"
	.align	128
        .global         triton_poi_fused_cat_convolution_35
        .type           triton_poi_fused_cat_convolution_35,@function
        .size           triton_poi_fused_cat_convolution_35,(.L_x_1 - triton_poi_fused_cat_convolution_35)
        .other          triton_poi_fused_cat_convolution_35,@"STO_CUDA_ENTRY STV_DEFAULT"
triton_poi_fused_cat_convolution_35:
.text.triton_poi_fused_cat_convolution_35:
[----:B------:R-:W0:Y:S02]  /*0000*/  LDC R1, c[0x0][0x28] ;  /* 0x00000a00ff017b82 */ /* 0x000e240000000800 */
[----:B------:R-:W1:Y:S01]  /*0010*/  S2R R22, SR_CTAID.Y ;  /* 0x0000000000167919 */ /* 0x000e620000002600 */
[----:B------:R-:W2:Y:S01]  /*0020*/  LDC.64 R2, c[0x0][0x210] ;  /* 0x00008400ff027b82 */ /* 0x000ea20000000a00 */
[----:B------:R-:W-:Y:S02]  /*0030*/  CS2R R8, SRZ ;  /* 0x0000000000087805 */ /* 0x000fe4000001ff00 */
[----:B------:R-:W-:Y:S01]  /*0040*/  CS2R R10, SRZ ;  /* 0x00000000000a7805 */ /* 0x000fe2000001ff00 */
[----:B------:R-:W3:Y:S01]  /*0050*/  S2R R12, SR_TID.X ;  /* 0x00000000000c7919 */ /* 0x000ee20000002100 */
[----:B------:R-:W-:Y:S01]  /*0060*/  ULDC.64 UR6, c[0x0][0x208] ;  /* 0x0000820000067ab9 */ /* 0x000fe20000000a00 */
[----:B------:R-:W4:Y:S01]  /*0070*/  S2R R0, SR_CTAID.X ;  /* 0x0000000000007919 */ /* 0x000f220000002500 */
[----:B-1----:R-:W-:Y:S02]  /*0080*/  IMAD.SHL.U32 R22, R22, 0x20, RZ ;  /* 0x0000002016167824 */ /* 0x002fe400078e00ff */
[----:B---3--:R-:W-:Y:S01]  /*0090*/  IMAD.SHL.U32 R29, R12, 0x4, RZ ;  /* 0x000000040c1d7824 */ /* 0x008fe200078e00ff */
[----:B------:R-:W-:Y:S01]  /*00a0*/  SHF.R.U32.HI R27, RZ, 0x3, R12 ;  /* 0x00000003ff1b7819 */ /* 0x000fe2000001160c */
[----:B----4-:R-:W-:-:S03]  /*00b0*/  IMAD.SHL.U32 R0, R0, 0x20, RZ ;  /* 0x0000002000007824 */ /* 0x010fc600078e00ff */
[----:B------:R-:W-:Y:S02]  /*00c0*/  LOP3.LUT R4, R22, 0x1c, R29, 0xf8, !PT ;  /* 0x0000001c16047812 */ /* 0x000fe400078ef81d */
[----:B------:R-:W-:Y:S02]  /*00d0*/  SGXT.U32 R27, R27, 0x4 ;  /* 0x000000041b1b781a */ /* 0x000fe40000000000 */
[----:B------:R-:W-:Y:S02]  /*00e0*/  SHF.R.S32.HI R5, RZ, 0x1f, R4 ;  /* 0x0000001fff057819 */ /* 0x000fe40000011404 */
[----:B------:R-:W-:Y:S02]  /*00f0*/  ISETP.GE.AND P0, PT, R4, 0x200, PT ;  /* 0x000002000400780c */ /* 0x000fe40003f06270 */
[----:B------:R-:W-:Y:S02]  /*0100*/  LEA.HI R5, R5, R4, RZ, 0x7 ;  /* 0x0000000405057211 */ /* 0x000fe400078f38ff */
[----:B------:R-:W-:-:S02]  /*0110*/  LOP3.LUT R25, R0, R27, RZ, 0xfc, !PT ;  /* 0x0000001b00197212 */ /* 0x000fc400078efcff */
[----:B------:R-:W-:Y:S01]  /*0120*/  LOP3.LUT R23, R0, 0x10, R27, 0xfe, !PT ;  /* 0x0000001000177812 */ /* 0x000fe200078efe1b */
[C---:B------:R-:W-:Y:S01]  /*0130*/  IMAD.SHL.U32 R6, R5.reuse, 0x100, RZ ;  /* 0x0000010005067824 */ /* 0x040fe200078e00ff */
[----:B------:R-:W-:Y:S02]  /*0140*/  LOP3.LUT R5, R5, 0xffffff80, RZ, 0xc0, !PT ;  /* 0xffffff8005057812 */ /* 0x000fe400078ec0ff */
[----:B------:R-:W-:Y:S02]  /*0150*/  ISETP.LT.AND P2, PT, R25, 0x100, !P0 ;  /* 0x000001001900780c */ /* 0x000fe40004741270 */
[----:B------:R-:W-:Y:S02]  /*0160*/  LOP3.LUT R6, R6, 0xffff8000, RZ, 0xc0, !PT ;  /* 0xffff800006067812 */ /* 0x000fe400078ec0ff */
[----:B------:R-:W-:Y:S02]  /*0170*/  ISETP.LT.AND P0, PT, R23, 0x100, !P0 ;  /* 0x000001001700780c */ /* 0x000fe40004701270 */
[----:B------:R-:W-:-:S02]  /*0180*/  IADD3 R6, R6, R4, -R5 ;  /* 0x0000000406067210 */ /* 0x000fc40007ffe805 */
[----:B------:R-:W-:-:S03]  /*0190*/  CS2R R4, SRZ ;  /* 0x0000000000047805 */ /* 0x000fc6000001ff00 */
[--C-:B------:R-:W-:Y:S02]  /*01a0*/  IMAD R25, R25, 0x80, R6.reuse ;  /* 0x0000008019197824 */ /* 0x100fe400078e0206 */
[----:B------:R-:W-:Y:S01]  /*01b0*/  IMAD R23, R23, 0x80, R6 ;  /* 0x0000008017177824 */ /* 0x000fe200078e0206 */
[----:B------:R-:W-:Y:S01]  /*01c0*/  CS2R R6, SRZ ;  /* 0x0000000000067805 */ /* 0x000fe2000001ff00 */
[----:B--2---:R-:W-:-:S04]  /*01d0*/  IMAD.WIDE R14, R25, 0x4, R2 ;  /* 0x00000004190e7825 */ /* 0x004fc800078e0202 */
[----:B------:R-:W-:Y:S01]  /*01e0*/  IMAD.WIDE R16, R23, 0x4, R2 ;  /* 0x0000000417107825 */ /* 0x000fe200078e0202 */
[----:B------:R1:W2:Y:S04]  /*01f0*/  @P2 LDG.E.EL.128 R8, desc[UR6][R14.64] ;  /* 0x000000060e082981 */ /* 0x0002a8000c2e1d00 */
[----:B------:R3:W4:Y:S01]  /*0200*/  @P0 LDG.E.EL.128 R4, desc[UR6][R16.64] ;  /* 0x0000000610040981 */ /* 0x000722000c2e1d00 */
[----:B------:R-:W5:Y:S01]  /*0210*/  S2UR UR5, SR_CgaCtaId ;  /* 0x00000000000579c3 */ /* 0x000f620000008800 */
[----:B------:R-:W-:Y:S01]  /*0220*/  SHF.R.U32.HI R2, RZ, 0x1, R12 ;  /* 0x00000001ff027819 */ /* 0x000fe2000001160c */
[----:B------:R-:W-:Y:S01]  /*0230*/  IMAD.SHL.U32 R12, R12, 0x80, RZ ;  /* 0x000000800c0c7824 */ /* 0x000fe200078e00ff */
[----:B------:R-:W-:Y:S02]  /*0240*/  UMOV UR4, 0x400 ;  /* 0x0000040000047882 */ /* 0x000fe40000000000 */
[----:B------:R-:W-:-:S02]  /*0250*/  LOP3.LUT R3, R2, 0x3c, RZ, 0xc0, !PT ;  /* 0x0000003c02037812 */ /* 0x000fc400078ec0ff */
[----:B------:R-:W-:Y:S02]  /*0260*/  LOP3.LUT R2, R29, 0x1fc, RZ, 0xc0, !PT ;  /* 0x000001fc1d027812 */ /* 0x000fe400078ec0ff */
[----:B------:R-:W-:Y:S02]  /*0270*/  LOP3.LUT R18, R12, 0x380, RZ, 0xc0, !PT ;  /* 0x000003800c127812 */ /* 0x000fe400078ec0ff */
[----:B-1----:R-:W-:Y:S02]  /*0280*/  LOP3.LUT R15, R2, 0x200, RZ, 0xfc, !PT ;  /* 0x00000200020f7812 */ /* 0x002fe400078efcff */
[C---:B------:R-:W-:Y:S02]  /*0290*/  LOP3.LUT R13, R18.reuse, 0x20, RZ, 0xfc, !PT ;  /* 0x00000020120d7812 */ /* 0x040fe400078efcff */
[----:B------:R-:W-:Y:S02]  /*02a0*/  SHF.R.U32.HI R15, RZ, 0x3, R15 ;  /* 0x00000003ff0f7819 */ /* 0x000fe4000001160f */
[----:B------:R-:W-:-:S02]  /*02b0*/  LOP3.LUT R12, R18, R27, RZ, 0xfc, !PT ;  /* 0x0000001b120c7212 */ /* 0x000fc400078efcff */
[----:B------:R-:W-:Y:S02]  /*02c0*/  LOP3.LUT R14, R18, 0x40, RZ, 0xfc, !PT ;  /* 0x00000040120e7812 */ /* 0x000fe400078efcff */
[----:B---3--:R-:W-:Y:S02]  /*02d0*/  LOP3.LUT R16, R15, 0x7c, RZ, 0xc0, !PT ;  /* 0x0000007c0f107812 */ /* 0x008fe400078ec0ff */
[----:B------:R-:W-:Y:S01]  /*02e0*/  LOP3.LUT R29, R0, 0x1c, R29, 0xf8, !PT ;  /* 0x0000001c001d7812 */ /* 0x000fe200078ef81d */
[----:B-----5:R-:W-:Y:S01]  /*02f0*/  UPRMT UR4, UR5, 0x654, UR4 ;  /* 0x0000065405047896 */ /* 0x020fe20008000004 */
[----:B------:R-:W-:Y:S02]  /*0300*/  LOP3.LUT R0, R22, R27, RZ, 0xfc, !PT ;  /* 0x0000001b16007212 */ /* 0x000fe400078efcff */
[----:B------:R-:W-:Y:S02]  /*0310*/  ISETP.GE.AND P1, PT, R29, 0x100, PT ;  /* 0x000001001d00780c */ /* 0x000fe40003f26270 */
[----:B------:R-:W-:Y:S01]  /*0320*/  LOP3.LUT R22, R22, 0x10, R27, 0xfe, !PT ;  /* 0x0000001016167812 */ /* 0x000fe200078efe1b */
[----:B------:R-:W-:Y:S01]  /*0330*/  VIADD R3, R3, UR4 ;  /* 0x0000000403037c36 */ /* 0x000fe20008000000 */
[----:B------:R-:W-:Y:S01]  /*0340*/  LEA.HI R19, R18, UR4, RZ, 0x1d ;  /* 0x0000000412137c11 */ /* 0x000fe2000f8fe8ff */
[----:B------:R-:W-:Y:S01]  /*0350*/  IMAD R27, R0, 0x100, R29 ;  /* 0x00000100001b7824 */ /* 0x000fe200078e021d */
[----:B------:R-:W-:Y:S01]  /*0360*/  LOP3.LUT R18, R18, 0x60, RZ, 0xfc, !PT ;  /* 0x0000006012127812 */ /* 0x000fe200078efcff */
[----:B------:R-:W-:Y:S01]  /*0370*/  IMAD R26, R2, 0x4, R3 ;  /* 0x00000004021a7824 */ /* 0x000fe200078e0203 */
[----:B------:R-:W-:Y:S01]  /*0380*/  LEA.HI R13, R13, UR4, RZ, 0x1d ;  /* 0x000000040d0d7c11 */ /* 0x000fe2000f8fe8ff */
[----:B------:R-:W-:Y:S01]  /*0390*/  IMAD R19, R12, 0x4, R19 ;  /* 0x000000040c137824 */ /* 0x000fe200078e0213 */
[----:B------:R-:W-:Y:S01]  /*03a0*/  LEA.HI R15, R14, UR4, RZ, 0x1d ;  /* 0x000000040e0f7c11 */ /* 0x000fe2000f8fe8ff */
[----:B------:R-:W-:Y:S01]  /*03b0*/  IMAD R29, R22, 0x100, R29 ;  /* 0x00000100161d7824 */ /* 0x000fe200078e021d */
[----:B------:R-:W-:Y:S01]  /*03c0*/  LEA.HI R17, R18, UR4, RZ, 0x1d ;  /* 0x0000000412117c11 */ /* 0x000fe2000f8fe8ff */
[----:B------:R-:W-:Y:S01]  /*03d0*/  IMAD R20, R12, 0x4, R13 ;  /* 0x000000040c147824 */ /* 0x000fe200078e020d */
[----:B------:R-:W-:Y:S01]  /*03e0*/  ISETP.LT.AND P3, PT, R0, 0x200, !P1 ;  /* 0x000002000000780c */ /* 0x000fe20004f61270 */
[----:B------:R-:W-:Y:S01]  /*03f0*/  IMAD R21, R12, 0x4, R15 ;  /* 0x000000040c157824 */ /* 0x000fe200078e020f */
[----:B------:R-:W-:Y:S01]  /*0400*/  ISETP.LT.AND P1, PT, R22, 0x200, !P1 ;  /* 0x000002001600780c */ /* 0x000fe20004f21270 */
[----:B------:R-:W-:-:S02]  /*0410*/  IMAD R24, R12, 0x4, R17 ;  /* 0x000000040c187824 */ /* 0x000fc400078e0211 */
[----:B------:R-:W-:-:S04]  /*0420*/  VIADD R13, R16, UR4 ;  /* 0x00000004100d7c36 */ /* 0x000fc80008000000 */
[----:B------:R-:W-:Y:S02]  /*0430*/  IMAD R28, R2, 0x4, R13 ;  /* 0x00000004021c7824 */ /* 0x000fe400078e020d */
[----:B------:R-:W1:Y:S01]  /*0440*/  LDC.64 R2, c[0x0][0x218] ;  /* 0x00008600ff027b82 */ /* 0x000e620000000a00 */
[----:B--2---:R-:W-:Y:S04]  /*0450*/  STS [R19], R8 ;  /* 0x0000000813007388 */ /* 0x004fe80000000800 */
[----:B------:R-:W-:Y:S04]  /*0460*/  STS [R20+0x80], R9 ;  /* 0x0000800914007388 */ /* 0x000fe80000000800 */
[----:B------:R-:W-:Y:S04]  /*0470*/  STS [R21+0x100], R10 ;  /* 0x0001000a15007388 */ /* 0x000fe80000000800 */
[----:B------:R-:W-:Y:S04]  /*0480*/  STS [R24+0x180], R11 ;  /* 0x0001800b18007388 */ /* 0x000fe80000000800 */
[----:B----4-:R-:W-:Y:S04]  /*0490*/  STS [R19+0x40], R4 ;  /* 0x0000400413007388 */ /* 0x010fe80000000800 */
[----:B------:R-:W-:Y:S04]  /*04a0*/  STS [R20+0xc0], R5 ;  /* 0x0000c00514007388 */ /* 0x000fe80000000800 */
[----:B------:R2:W-:Y:S04]  /*04b0*/  STS [R21+0x140], R6 ;  /* 0x0001400615007388 */ /* 0x0005e80000000800 */
[----:B------:R3:W-:Y:S01]  /*04c0*/  STS [R24+0x1c0], R7 ;  /* 0x0001c00718007388 */ /* 0x0007e20000000800 */
[----:B------:R-:W-:Y:S08]  /*04d0*/  BAR.SYNC.DEFER_BLOCKING 0x0 ;  /* 0x0000000000007b1d */ /* 0x000ff00000010000 */
[----:B--2---:R-:W3:Y:S01]  /*04e0*/  LDC.64 R20, c[0x0][0x220] ;  /* 0x00008800ff147b82 */ /* 0x004ee20000000a00 */
[----:B------:R-:W-:Y:S04]  /*04f0*/  LDS R12, [R26] ;  /* 0x000000001a0c7984 */ /* 0x000fe80000000800 */
[----:B------:R-:W-:Y:S01]  /*0500*/  LDS R13, [R26+0x4] ;  /* 0x000004001a0d7984 */ /* 0x000fe20000000800 */
[----:B---3--:R-:W-:-:S03]  /*0510*/  IMAD.WIDE R24, R25, 0x4, R20 ;  /* 0x0000000419187825 */ /* 0x008fc600078e0214 */
[----:B------:R-:W-:Y:S01]  /*0520*/  LDS R14, [R26+0x8] ;  /* 0x000008001a0e7984 */ /* 0x000fe20000000800 */
[----:B------:R-:W-:-:S03]  /*0530*/  IMAD.WIDE R20, R23, 0x4, R20 ;  /* 0x0000000417147825 */ /* 0x000fc600078e0214 */
[----:B------:R1:W2:Y:S04]  /*0540*/  LDS R15, [R26+0xc] ;  /* 0x00000c001a0f7984 */ /* 0x0002a80000000800 */
[----:B------:R-:W-:Y:S04]  /*0550*/  LDS R16, [R28+0x800] ;  /* 0x000800001c107984 */ /* 0x000fe80000000800 */
[----:B------:R-:W-:Y:S01]  /*0560*/  LDS R17, [R28+0x804] ;  /* 0x000804001c117984 */ /* 0x000fe20000000800 */
[----:B-1----:R-:W-:-:S03]  /*0570*/  IMAD.WIDE R26, R27, 0x4, R2 ;  /* 0x000000041b1a7825 */ /* 0x002fc600078e0202 */
[----:B------:R-:W-:Y:S01]  /*0580*/  LDS R18, [R28+0x808] ;  /* 0x000808001c127984 */ /* 0x000fe20000000800 */
[----:B------:R-:W-:-:S03]  /*0590*/  IMAD.WIDE R2, R29, 0x4, R2 ;  /* 0x000000041d027825 */ /* 0x000fc600078e0202 */
[----:B------:R-:W1:Y:S04]  /*05a0*/  LDS R19, [R28+0x80c] ;  /* 0x00080c001c137984 */ /* 0x000e680000000800 */
[----:B--2---:R2:W-:Y:S04]  /*05b0*/  @P3 STG.E.128 desc[UR6][R26.64], R12 ;  /* 0x0000000c1a003986 */ /* 0x0045e8000c101d06 */
[----:B-1----:R2:W-:Y:S04]  /*05c0*/  @P1 STG.E.128 desc[UR6][R2.64], R16 ;  /* 0x0000001002001986 */ /* 0x0025e8000c101d06 */
[----:B------:R2:W-:Y:S01]  /*05d0*/  @P2 STG.E.128 desc[UR6][R24.64], R8 ;  /* 0x0000000818002986 */ /* 0x0005e2000c101d06 */
[----:B------:R-:W-:Y:S05]  /*05e0*/  @!P0 EXIT ;  /* 0x000000000000894d */ /* 0x000fea0003800000 */
[----:B------:R-:W-:Y:S01]  /*05f0*/  STG.E.128 desc[UR6][R20.64], R4 ;  /* 0x0000000414007986 */ /* 0x000fe2000c101d06 */
[----:B------:R-:W-:Y:S05]  /*0600*/  EXIT ;  /* 0x000000000000794d */ /* 0x000fea0003800000 */
.L_x_0:
[----:B------:R-:W-:-:S00]  /*0610*/  BRA `(.L_x_0) ;  /* 0xfffffffc00fc7947 */ /* 0x000fc0000383ffff */
[----:B------:R-:W-:-:S00]  /*0620*/  NOP ;  /* 0x0000000000007918 */ /* 0x000fc00000000000 */
        /* <DEDUP_REMOVED lines=13> */
.L_x_1:


//--------------------- .nv.shared.triton_poi_fused_cat_convolution_35 --------------------------
	.section	.nv.shared.triton_poi_fused_cat_convolution_35,"aw",@nobits
	.sectionflags	@""
	.align	16
	.zero		1024


//--------------------- .nv.constant0.triton_poi_fused_cat_convolution_35 --------------------------
	.section	.nv.constant0.triton_poi_fused_cat_convolution_35,"a",@progbits
	.sectionflags	@""
	.align	4
.nv.constant0.triton_poi_fused_cat_convolution_35:
	.zero		560
